//
// Generated by NVIDIA NVVM Compiler
//
// Compiler Build ID: CL-36424714
// Cuda compilation tools, release 13.0, V13.0.88
// Based on NVVM 20.0.0
//

.version 9.0
.target sm_100
.address_size 64

	// .globl	_Z8findMeanjPfS_

.visible .entry _Z8findMeanjPfS_(
	.param .u32 _Z8findMeanjPfS__param_0,
	.param .u64 .ptr .align 1 _Z8findMeanjPfS__param_1,
	.param .u64 .ptr .align 1 _Z8findMeanjPfS__param_2
)
{
	.reg .pred 	%p<10>;
	.reg .b32 	%r<63>;
	.reg .b32 	%f<85>;
	.reg .b64 	%rd<65>;

	ld.param.u32 	%r24, [_Z8findMeanjPfS__param_0];
	ld.param.u64 	%rd3, [_Z8findMeanjPfS__param_1];
	ld.param.u64 	%rd2, [_Z8findMeanjPfS__param_2];
	cvta.to.global.u64 	%rd1, %rd3;
	mov.u32 	%r25, %ctaid.x;
	mov.u32 	%r26, %ntid.x;
	mov.u32 	%r27, %tid.x;
	mad.lo.s32 	%r1, %r25, %r26, %r27;
	setp.eq.s32 	%p1, %r24, 0;
	mov.f32 	%f84, 0f00000000;
	@%p1 bra 	$L__BB0_13;
	mul.lo.s32 	%r2, %r1, %r24;
	and.b32  	%r3, %r24, 15;
	setp.lt.u32 	%p2, %r24, 16;
	mov.f32 	%f84, 0f00000000;
	mov.b32 	%r59, 0;
	@%p2 bra 	$L__BB0_4;
	and.b32  	%r59, %r24, -16;
	neg.s32 	%r57, %r59;
	add.s32 	%r56, %r2, 7;
	mov.f32 	%f84, 0f00000000;
$L__BB0_3:
	.pragma "nounroll";
	add.s32 	%r29, %r56, -7;
	mul.wide.u32 	%rd4, %r29, 4;
	add.s64 	%rd5, %rd1, %rd4;
	ld.global.f32 	%f18, [%rd5];
	add.f32 	%f19, %f84, %f18;
	add.s32 	%r30, %r56, -6;
	mul.wide.u32 	%rd6, %r30, 4;
	add.s64 	%rd7, %rd1, %rd6;
	ld.global.f32 	%f20, [%rd7];
	add.f32 	%f21, %f19, %f20;
	add.s32 	%r31, %r56, -5;
	mul.wide.u32 	%rd8, %r31, 4;
	add.s64 	%rd9, %rd1, %rd8;
	ld.global.f32 	%f22, [%rd9];
	add.f32 	%f23, %f21, %f22;
	add.s32 	%r32, %r56, -4;
	mul.wide.u32 	%rd10, %r32, 4;
	add.s64 	%rd11, %rd1, %rd10;
	ld.global.f32 	%f24, [%rd11];
	add.f32 	%f25, %f23, %f24;
	add.s32 	%r33, %r56, -3;
	mul.wide.u32 	%rd12, %r33, 4;
	add.s64 	%rd13, %rd1, %rd12;
	ld.global.f32 	%f26, [%rd13];
	add.f32 	%f27, %f25, %f26;
	add.s32 	%r34, %r56, -2;
	mul.wide.u32 	%rd14, %r34, 4;
	add.s64 	%rd15, %rd1, %rd14;
	ld.global.f32 	%f28, [%rd15];
	add.f32 	%f29, %f27, %f28;
	add.s32 	%r35, %r56, -1;
	mul.wide.u32 	%rd16, %r35, 4;
	add.s64 	%rd17, %rd1, %rd16;
	ld.global.f32 	%f30, [%rd17];
	add.f32 	%f31, %f29, %f30;
	add.s32 	%r36, %r56, 8;
	mul.wide.u32 	%rd18, %r56, 4;
	add.s64 	%rd19, %rd1, %rd18;
	ld.global.f32 	%f32, [%rd19];
	add.f32 	%f33, %f31, %f32;
	add.s32 	%r37, %r56, 1;
	mul.wide.u32 	%rd20, %r37, 4;
	add.s64 	%rd21, %rd1, %rd20;
	ld.global.f32 	%f34, [%rd21];
	add.f32 	%f35, %f33, %f34;
	add.s32 	%r38, %r56, 2;
	mul.wide.u32 	%rd22, %r38, 4;
	add.s64 	%rd23, %rd1, %rd22;
	ld.global.f32 	%f36, [%rd23];
	add.f32 	%f37, %f35, %f36;
	add.s32 	%r39, %r56, 3;
	mul.wide.u32 	%rd24, %r39, 4;
	add.s64 	%rd25, %rd1, %rd24;
	ld.global.f32 	%f38, [%rd25];
	add.f32 	%f39, %f37, %f38;
	add.s32 	%r40, %r56, 4;
	mul.wide.u32 	%rd26, %r40, 4;
	add.s64 	%rd27, %rd1, %rd26;
	ld.global.f32 	%f40, [%rd27];
	add.f32 	%f41, %f39, %f40;
	add.s32 	%r41, %r56, 5;
	mul.wide.u32 	%rd28, %r41, 4;
	add.s64 	%rd29, %rd1, %rd28;
	ld.global.f32 	%f42, [%rd29];
	add.f32 	%f43, %f41, %f42;
	add.s32 	%r42, %r56, 6;
	mul.wide.u32 	%rd30, %r42, 4;
	add.s64 	%rd31, %rd1, %rd30;
	ld.global.f32 	%f44, [%rd31];
	add.f32 	%f45, %f43, %f44;
	add.s32 	%r43, %r56, 7;
	mul.wide.u32 	%rd32, %r43, 4;
	add.s64 	%rd33, %rd1, %rd32;
	ld.global.f32 	%f46, [%rd33];
	add.f32 	%f47, %f45, %f46;
	mul.wide.u32 	%rd34, %r36, 4;
	add.s64 	%rd35, %rd1, %rd34;
	ld.global.f32 	%f48, [%rd35];
	add.f32 	%f84, %f47, %f48;
	add.s32 	%r57, %r57, 16;
	add.s32 	%r56, %r56, 16;
	setp.ne.s32 	%p3, %r57, 0;
	@%p3 bra 	$L__BB0_3;
$L__BB0_4:
	setp.eq.s32 	%p4, %r3, 0;
	@%p4 bra 	$L__BB0_13;
	and.b32  	%r12, %r24, 7;
	setp.lt.u32 	%p5, %r3, 8;
	@%p5 bra 	$L__BB0_7;
	add.s32 	%r44, %r59, %r2;
	mul.wide.u32 	%rd36, %r44, 4;
	add.s64 	%rd37, %rd1, %rd36;
	ld.global.f32 	%f50, [%rd37];
	add.f32 	%f51, %f84, %f50;
	add.s32 	%r45, %r44, 1;
	mul.wide.u32 	%rd38, %r45, 4;
	add.s64 	%rd39, %rd1, %rd38;
	ld.global.f32 	%f52, [%rd39];
	add.f32 	%f53, %f51, %f52;
	add.s32 	%r46, %r44, 2;
	mul.wide.u32 	%rd40, %r46, 4;
	add.s64 	%rd41, %rd1, %rd40;
	ld.global.f32 	%f54, [%rd41];
	add.f32 	%f55, %f53, %f54;
	add.s32 	%r47, %r44, 3;
	mul.wide.u32 	%rd42, %r47, 4;
	add.s64 	%rd43, %rd1, %rd42;
	ld.global.f32 	%f56, [%rd43];
	add.f32 	%f57, %f55, %f56;
	add.s32 	%r48, %r44, 4;
	mul.wide.u32 	%rd44, %r48, 4;
	add.s64 	%rd45, %rd1, %rd44;
	ld.global.f32 	%f58, [%rd45];
	add.f32 	%f59, %f57, %f58;
	add.s32 	%r49, %r44, 5;
	mul.wide.u32 	%rd46, %r49, 4;
	add.s64 	%rd47, %rd1, %rd46;
	ld.global.f32 	%f60, [%rd47];
	add.f32 	%f61, %f59, %f60;
	add.s32 	%r50, %r44, 6;
	mul.wide.u32 	%rd48, %r50, 4;
	add.s64 	%rd49, %rd1, %rd48;
	ld.global.f32 	%f62, [%rd49];
	add.f32 	%f63, %f61, %f62;
	add.s32 	%r51, %r44, 7;
	mul.wide.u32 	%rd50, %r51, 4;
	add.s64 	%rd51, %rd1, %rd50;
	ld.global.f32 	%f64, [%rd51];
	add.f32 	%f84, %f63, %f64;
	add.s32 	%r59, %r59, 8;
$L__BB0_7:
	setp.eq.s32 	%p6, %r12, 0;
	@%p6 bra 	$L__BB0_13;
	and.b32  	%r15, %r24, 3;
	setp.lt.u32 	%p7, %r12, 4;
	@%p7 bra 	$L__BB0_10;
	add.s32 	%r52, %r59, %r2;
	mul.wide.u32 	%rd52, %r52, 4;
	add.s64 	%rd53, %rd1, %rd52;
	ld.global.f32 	%f66, [%rd53];
	add.f32 	%f67, %f84, %f66;
	add.s32 	%r53, %r52, 1;
	mul.wide.u32 	%rd54, %r53, 4;
	add.s64 	%rd55, %rd1, %rd54;
	ld.global.f32 	%f68, [%rd55];
	add.f32 	%f69, %f67, %f68;
	add.s32 	%r54, %r52, 2;
	mul.wide.u32 	%rd56, %r54, 4;
	add.s64 	%rd57, %rd1, %rd56;
	ld.global.f32 	%f70, [%rd57];
	add.f32 	%f71, %f69, %f70;
	add.s32 	%r55, %r52, 3;
	mul.wide.u32 	%rd58, %r55, 4;
	add.s64 	%rd59, %rd1, %rd58;
	ld.global.f32 	%f72, [%rd59];
	add.f32 	%f84, %f71, %f72;
	add.s32 	%r59, %r59, 4;
$L__BB0_10:
	setp.eq.s32 	%p8, %r15, 0;
	@%p8 bra 	$L__BB0_13;
	add.s32 	%r62, %r59, %r2;
	neg.s32 	%r61, %r15;
$L__BB0_12:
	.pragma "nounroll";
	mul.wide.u32 	%rd60, %r62, 4;
	add.s64 	%rd61, %rd1, %rd60;
	ld.global.f32 	%f73, [%rd61];
	add.f32 	%f84, %f84, %f73;
	add.s32 	%r62, %r62, 1;
	add.s32 	%r61, %r61, 1;
	setp.ne.s32 	%p9, %r61, 0;
	@%p9 bra 	$L__BB0_12;
$L__BB0_13:
	cvta.to.global.u64 	%rd62, %rd2;
	cvt.rn.f32.u32 	%f74, %r24;
	div.rn.f32 	%f75, %f84, %f74;
	mul.wide.s32 	%rd63, %r1, 4;
	add.s64 	%rd64, %rd62, %rd63;
	st.global.f32 	[%rd64], %f75;
	ret;

}


// ===== COMPILED SASS (sm_100) =====

	.target	sm_100

	.elftype	@"ET_EXEC"


//--------------------- .note.nv.tkinfo           --------------------------
	.section	.note.nv.tkinfo,"",@"SHT_NOTE"
	.sectionflags	@"SHF_NOTE_NV_TKINFO"
	.tkinfo
        /*0018*/ 	.word	0x00000002
        /*0030*/ 	.string	""
        /*0030*/ 	.string	"ptxas"
        /*0030*/ 	.string	"Cuda compilation tools, release 13.0, V13.0.88"
        /*0030*/ 	.string	"Build cuda_13.0.r13.0/compiler.36424714_0"
        /*0030*/ 	.string	"-arch sm_100 -m 64 "



//--------------------- .note.nv.cuinfo           --------------------------
	.section	.note.nv.cuinfo,"",@"SHT_NOTE"
	.sectionflags	@"SHF_NOTE_NV_CUINFO"
        /*0018*/ 	.short	0x0002
        /*001a*/ 	.short	0x0064
        /*001c*/ 	.short	0x0082
	.zero		2


//--------------------- .nv.info                  --------------------------
	.section	.nv.info,"",@"SHT_CUDA_INFO"
	.align	4


	//----- nvinfo : EIATTR_REGCOUNT
	.align		4
        /*0000*/ 	.byte	0x04, 0x2f
        /*0002*/ 	.short	(.L_1 - .L_0)
	.align		4
.L_0:
        /*0004*/ 	.word	index@(_Z8findMeanjPfS_)
        /*0008*/ 	.word	0x00000020


	//----- nvinfo : EIATTR_FRAME_SIZE
	.align		4
.L_1:
        /*000c*/ 	.byte	0x04, 0x11
        /*000e*/ 	.short	(.L_3 - .L_2)
	.align		4
.L_2:
        /*0010*/ 	.word	index@($__internal_0_$__cuda_sm3x_div_rn_noftz_f32_slowpath)
        /*0014*/ 	.word	0x00000000


	//----- nvinfo : EIATTR_FRAME_SIZE
	.align		4
.L_3:
        /*0018*/ 	.byte	0x04, 0x11
        /*001a*/ 	.short	(.L_5 - .L_4)
	.align		4
.L_4:
        /*001c*/ 	.word	index@(_Z8findMeanjPfS_)
        /*0020*/ 	.word	0x00000000


	//----- nvinfo : EIATTR_MIN_STACK_SIZE
	.align		4
.L_5:
        /*0024*/ 	.byte	0x04, 0x12
        /*0026*/ 	.short	(.L_7 - .L_6)
	.align		4
.L_6:
        /*0028*/ 	.word	index@(_Z8findMeanjPfS_)
        /*002c*/ 	.word	0x00000000
.L_7:


//--------------------- .nv.compat                --------------------------
	.section	.nv.compat,"",@"SHT_CUDA_COMPAT_INFO"
	.align	4
        /*0000*/ 	.byte	0x02, 0x09, 0x00, 0x00, 0x02, 0x02, 0x01, 0x00, 0x02, 0x05, 0x05, 0x00, 0x03, 0x07, 0x01, 0x01
        /*0010*/ 	.byte	0x02, 0x03, 0x00, 0x00, 0x02, 0x06, 0x01, 0x00, 0x04, 0x0b, 0x08, 0x00, 0x01, 0x00, 0x00, 0x00
        /*0020*/ 	.byte	0x00, 0x00, 0x00, 0x00


//--------------------- .nv.info._Z8findMeanjPfS_ --------------------------
	.section	.nv.info._Z8findMeanjPfS_,"",@"SHT_CUDA_INFO"
	.sectionflags	@""
	.align	4


	//----- nvinfo : EIATTR_CUDA_API_VERSION
	.align		4
        /*0000*/ 	.byte	0x04, 0x37
        /*0002*/ 	.short	(.L_9 - .L_8)
.L_8:
        /*0004*/ 	.word	0x00000082


	//----- nvinfo : EIATTR_KPARAM_INFO
	.align		4
.L_9:
        /*0008*/ 	.byte	0x04, 0x17
        /*000a*/ 	.short	(.L_11 - .L_10)
.L_10:
        /*000c*/ 	.word	0x00000000
        /*0010*/ 	.short	0x0002
        /*0012*/ 	.short	0x0010
        /*0014*/ 	.byte	0x00, 0xf5, 0x21, 0x00


	//----- nvinfo : EIATTR_KPARAM_INFO
	.align		4
.L_11:
        /*0018*/ 	.byte	0x04, 0x17
        /*001a*/ 	.short	(.L_13 - .L_12)
.L_12:
        /*001c*/ 	.word	0x00000000
        /*0020*/ 	.short	0x0001
        /*0022*/ 	.short	0x0008
        /*0024*/ 	.byte	0x00, 0xf5, 0x21, 0x00


	//----- nvinfo : EIATTR_KPARAM_INFO
	.align		4
.L_13:
        /*0028*/ 	.byte	0x04, 0x17
        /*002a*/ 	.short	(.L_15 - .L_14)
.L_14:
        /*002c*/ 	.word	0x00000000
        /*0030*/ 	.short	0x0000
        /*0032*/ 	.short	0x0000
        /*0034*/ 	.byte	0x00, 0xf0, 0x11, 0x00


	//----- nvinfo : EIATTR_SPARSE_MMA_MASK
	.align		4
.L_15:
        /*0038*/ 	.byte	0x03, 0x50
        /*003a*/ 	.short	0x0000


	//----- nvinfo : EIATTR_MAXREG_COUNT
	.align		4
        /*003c*/ 	.byte	0x03, 0x1b
        /*003e*/ 	.short	0x00ff


	//----- nvinfo : EIATTR_MERCURY_ISA_VERSION
	.align		4
        /*0040*/ 	.byte	0x03, 0x5f
        /*0042*/ 	.short	0x0101


	//----- nvinfo : EIATTR_VRC_CTA_INIT_COUNT
	.align		4
        /*0044*/ 	.byte	0x02, 0x4a
	.zero		1
	.zero		1


	//----- nvinfo : EIATTR_EXIT_INSTR_OFFSETS
	.align		4
        /*0048*/ 	.byte	0x04, 0x1c
        /*004a*/ 	.short	(.L_17 - .L_16)


	//   ....[0]....
.L_16:
        /*004c*/ 	.word	0x00000b10


	//----- nvinfo : EIATTR_CRS_STACK_SIZE
	.align		4
.L_17:
        /*0050*/ 	.byte	0x04, 0x1e
        /*0052*/ 	.short	(.L_19 - .L_18)
.L_18:
        /*0054*/ 	.word	0x00000000


	//----- nvinfo : EIATTR_CBANK_PARAM_SIZE
	.align		4
.L_19:
        /*0058*/ 	.byte	0x03, 0x19
        /*005a*/ 	.short	0x0018


	//----- nvinfo : EIATTR_PARAM_CBANK
	.align		4
        /*005c*/ 	.byte	0x04, 0x0a
        /*005e*/ 	.short	(.L_21 - .L_20)
	.align		4
.L_20:
        /*0060*/ 	.word	index@(.nv.constant0._Z8findMeanjPfS_)
        /*0064*/ 	.short	0x0380
        /*0066*/ 	.short	0x0018


	//----- nvinfo : EIATTR_SW_WAR
	.align		4
.L_21:
        /*0068*/ 	.byte	0x04, 0x36
        /*006a*/ 	.short	(.L_23 - .L_22)
.L_22:
        /*006c*/ 	.word	0x00000008
.L_23:


//--------------------- .nv.callgraph             --------------------------
	.section	.nv.callgraph,"",@"SHT_CUDA_CALLGRAPH"
	.align	4
	.sectionentsize	8
	.align		4
        /*0000*/ 	.word	0x00000000
	.align		4
        /*0004*/ 	.word	0xffffffff
	.align		4
        /*0008*/ 	.word	0x00000000
	.align		4
        /*000c*/ 	.word	0xfffffffe
	.align		4
        /*0010*/ 	.word	0x00000000
	.align		4
        /*0014*/ 	.word	0xfffffffd
	.align		4
        /*0018*/ 	.word	0x00000000
	.align		4
        /*001c*/ 	.word	0xfffffffc


//--------------------- .text._Z8findMeanjPfS_    --------------------------
	.section	.text._Z8findMeanjPfS_,"ax",@progbits
	.align	128
        .global         _Z8findMeanjPfS_
        .type           _Z8findMeanjPfS_,@function
        .size           _Z8findMeanjPfS_,(.L_x_20 - _Z8findMeanjPfS_)
        .other          _Z8findMeanjPfS_,@"STO_CUDA_ENTRY STV_DEFAULT"
_Z8findMeanjPfS_:
.text._Z8findMeanjPfS_:
[----:B------:R-:W-:Y:S08]  /*0000*/  LDC R1, c[0x0][0x37c] ;  /* 0x0000df00ff017b82 */ /* 0x000ff00000000800 */
[----:B------:R-:W0:Y:S01]  /*0010*/  LDC R0, c[0x0][0x380] ;  /* 0x0000e000ff007b82 */ /* 0x000e220000000800 */
[----:B------:R-:W1:Y:S01]  /*0020*/  S2R R2, SR_TID.X ;  /* 0x0000000000027919 */ /* 0x000e620000002100 */
[----:B------:R-:W2:Y:S01]  /*0030*/  LDCU.64 UR4, c[0x0][0x358] ;  /* 0x00006b00ff0477ac */ /* 0x000ea20008000a00 */
[----:B------:R-:W-:-:S05]  /*0040*/  HFMA2 R5, -RZ, RZ, 0, 0 ;  /* 0x00000000ff057431 */ /* 0x000fca00000001ff */
[----:B------:R-:W1:Y:S08]  /*0050*/  S2UR UR6, SR_CTAID.X ;  /* 0x00000000000679c3 */ /* 0x000e700000002500 */
[----:B------:R-:W1:Y:S01]  /*0060*/  LDC R3, c[0x0][0x360] ;  /* 0x0000d800ff037b82 */ /* 0x000e620000000800 */
[----:B0-----:R-:W-:Y:S01]  /*0070*/  ISETP.NE.AND P0, PT, R0, RZ, PT ;  /* 0x000000ff0000720c */ /* 0x001fe20003f05270 */
[----:B-1----:R-:W-:-:S12]  /*0080*/  IMAD R3, R3, UR6, R2 ;  /* 0x0000000603037c24 */ /* 0x002fd8000f8e0202 */
[----:B--2---:R-:W-:Y:S05]  /*0090*/  @!P0 BRA `(.L_x_0) ;  /* 0x0000000800588947 */ /* 0x004fea0003800000 */
[C---:B------:R-:W-:Y:S02]  /*00a0*/  ISETP.GE.U32.AND P0, PT, R0.reuse, 0x10, PT ;  /* 0x000000100000780c */ /* 0x040fe40003f06070 */
[----:B------:R-:W-:Y:S02]  /*00b0*/  CS2R R4, SRZ ;  /* 0x0000000000047805 */ /* 0x000fe4000001ff00 */
[----:B------:R-:W-:-:S04]  /*00c0*/  LOP3.LUT R2, R0, 0xf, RZ, 0xc0, !PT ;  /* 0x0000000f00027812 */ /* 0x000fc800078ec0ff */
[----:B------:R-:W-:-:S05]  /*00d0*/  ISETP.NE.AND P1, PT, R2, RZ, PT ;  /* 0x000000ff0200720c */ /* 0x000fca0003f25270 */
[----:B------:R-:W-:Y:S08]  /*00e0*/  @!P0 BRA `(.L_x_1) ;  /* 0x0000000400208947 */ /* 0x000ff00003800000 */
[----:B------:R-:W-:Y:S01]  /*00f0*/  LOP3.LUT R4, R0, 0xfffffff0, RZ, 0xc0, !PT ;  /* 0xfffffff000047812 */ /* 0x000fe200078ec0ff */
[----:B------:R-:W-:Y:S01]  /*0100*/  IMAD R6, R3, R0, 0x7 ;  /* 0x0000000703067424 */ /* 0x000fe200078e0200 */
[----:B------:R-:W-:-:S03]  /*0110*/  MOV R5, RZ ;  /* 0x000000ff00057202 */ /* 0x000fc60000000f00 */
[----:B------:R-:W-:-:S07]  /*0120*/  IMAD.MOV R7, RZ, RZ, -R4 ;  /* 0x000000ffff077224 */ /* 0x000fce00078e0a04 */
.L_x_2:
[----:B------:R-:W0:Y:S01]  /*0130*/  LDC.64 R12, c[0x0][0x388] ;  /* 0x0000e200ff0c7b82 */ /* 0x000e220000000a00 */
[C---:B------:R-:W-:Y:S01]  /*0140*/  IADD3 R29, PT, PT, R6.reuse, -0x7, RZ ;  /* 0xfffffff9061d7810 */ /* 0x040fe20007ffe0ff */
[C---:B------:R-:W-:Y:S01]  /*0150*/  VIADD R19, R6.reuse, 0xfffffffb ;  /* 0xfffffffb06137836 */ /* 0x040fe20000000000 */
[C---:B------:R-:W-:Y:S02]  /*0160*/  IADD3 R11, PT, PT, R6.reuse, -0x6, RZ ;  /* 0xfffffffa060b7810 */ /* 0x040fe40007ffe0ff */
[C---:B------:R-:W-:Y:S02]  /*0170*/  IADD3 R23, PT, PT, R6.reuse, -0x4, RZ ;  /* 0xfffffffc06177810 */ /* 0x040fe40007ffe0ff */
[----:B------:R-:W-:Y:S01]  /*0180*/  IADD3 R15, PT, PT, R6, -0x3, RZ ;  /* 0xfffffffd060f7810 */ /* 0x000fe20007ffe0ff */
[----:B0-----:R-:W-:-:S04]  /*0190*/  IMAD.WIDE.U32 R28, R29, 0x4, R12 ;  /* 0x000000041d1c7825 */ /* 0x001fc800078e000c */
[--C-:B------:R-:W-:Y:S02]  /*01a0*/  IMAD.WIDE.U32 R10, R11, 0x4, R12.reuse ;  /* 0x000000040b0a7825 */ /* 0x100fe400078e000c */
[----:B------:R-:W2:Y:S02]  /*01b0*/  LDG.E R28, desc[UR4][R28.64] ;  /* 0x000000041c1c7981 */ /* 0x000ea4000c1e1900 */
[--C-:B------:R-:W-:Y:S02]  /*01c0*/  IMAD.WIDE.U32 R18, R19, 0x4, R12.reuse ;  /* 0x0000000413127825 */ /* 0x100fe400078e000c */
[----:B------:R-:W3:Y:S02]  /*01d0*/  LDG.E R27, desc[UR4][R10.64] ;  /* 0x000000040a1b7981 */ /* 0x000ee4000c1e1900 */
[----:B------:R-:W-:Y:S02]  /*01e0*/  IMAD.WIDE.U32 R22, R23, 0x4, R12 ;  /* 0x0000000417167825 */ /* 0x000fe400078e000c */
[----:B------:R0:W4:Y:S02]  /*01f0*/  LDG.E R26, desc[UR4][R18.64] ;  /* 0x00000004121a7981 */ /* 0x000124000c1e1900 */
[----:B------:R-:W-:-:S02]  /*0200*/  VIADD R9, R6, 0xfffffffe ;  /* 0xfffffffe06097836 */ /* 0x000fc40000000000 */
[--C-:B------:R-:W-:Y:S01]  /*0210*/  IMAD.WIDE.U32 R14, R15, 0x4, R12.reuse ;  /* 0x000000040f0e7825 */ /* 0x100fe200078e000c */
[----:B------:R-:W5:Y:S01]  /*0220*/  LDG.E R25, desc[UR4][R22.64] ;  /* 0x0000000416197981 */ /* 0x000f62000c1e1900 */
[C---:B------:R-:W-:Y:S02]  /*0230*/  IADD3 R17, PT, PT, R6.reuse, -0x1, RZ ;  /* 0xffffffff06117810 */ /* 0x040fe40007ffe0ff */
[--C-:B------:R-:W-:Y:S01]  /*0240*/  IMAD.WIDE.U32 R8, R9, 0x4, R12.reuse ;  /* 0x0000000409087825 */ /* 0x100fe200078e000c */
[----:B------:R1:W5:Y:S03]  /*0250*/  LDG.E R24, desc[UR4][R14.64] ;  /* 0x000000040e187981 */ /* 0x000366000c1e1900 */
[----:B------:R-:W-:Y:S01]  /*0260*/  IMAD.WIDE.U32 R16, R17, 0x4, R12 ;  /* 0x0000000411107825 */ /* 0x000fe200078e000c */
[----:B------:R-:W5:Y:S01]  /*0270*/  LDG.E R21, desc[UR4][R8.64] ;  /* 0x0000000408157981 */ /* 0x000f62000c1e1900 */
[----:B0-----:R-:W-:-:S02]  /*0280*/  IADD3 R19, PT, PT, R6, 0x1, RZ ;  /* 0x0000000106137810 */ /* 0x001fc40007ffe0ff */
[C-C-:B------:R-:W-:Y:S01]  /*0290*/  IMAD.WIDE.U32 R10, R6.reuse, 0x4, R12.reuse ;  /* 0x00000004060a7825 */ /* 0x140fe200078e000c */
[----:B------:R0:W5:Y:S03]  /*02a0*/  LDG.E R20, desc[UR4][R16.64] ;  /* 0x0000000410147981 */ /* 0x000166000c1e1900 */
[----:B------:R-:W-:Y:S02]  /*02b0*/  IMAD.WIDE.U32 R18, R19, 0x4, R12 ;  /* 0x0000000413127825 */ /* 0x000fe400078e000c */
[----:B------:R-:W5:Y:S02]  /*02c0*/  LDG.E R11, desc[UR4][R10.64] ;  /* 0x000000040a0b7981 */ /* 0x000f64000c1e1900 */
[C---:B------:R-:W-:Y:S01]  /*02d0*/  VIADD R29, R6.reuse, 0x2 ;  /* 0x00000002061d7836 */ /* 0x040fe20000000000 */
[----:B-1----:R-:W-:-:S03]  /*02e0*/  IADD3 R15, PT, PT, R6, 0x3, RZ ;  /* 0x00000003060f7810 */ /* 0x002fc60007ffe0ff */
[--C-:B------:R-:W-:Y:S01]  /*02f0*/  IMAD.WIDE.U32 R22, R29, 0x4, R12.reuse ;  /* 0x000000041d167825 */ /* 0x100fe200078e000c */
[C---:B------:R-:W-:Y:S01]  /*0300*/  IADD3 R29, PT, PT, R6.reuse, 0x4, RZ ;  /* 0x00000004061d7810 */ /* 0x040fe20007ffe0ff */
[----:B------:R1:W5:Y:S02]  /*0310*/  LDG.E R10, desc[UR4][R18.64] ;  /* 0x00000004120a7981 */ /* 0x000364000c1e1900 */
[--C-:B------:R-:W-:Y:S02]  /*0320*/  IMAD.WIDE.U32 R14, R15, 0x4, R12.reuse ;  /* 0x000000040f0e7825 */ /* 0x100fe400078e000c */
[----:B------:R1:W5:Y:S02]  /*0330*/  LDG.E R9, desc[UR4][R22.64] ;  /* 0x0000000416097981 */ /* 0x000364000c1e1900 */
[----:B0-----:R-:W-:Y:S01]  /*0340*/  IMAD.WIDE.U32 R16, R29, 0x4, R12 ;  /* 0x000000041d107825 */ /* 0x001fe200078e000c */
[C---:B------:R-:W-:Y:S01]  /*0350*/  IADD3 R29, PT, PT, R6.reuse, 0x6, RZ ;  /* 0x00000006061d7810 */ /* 0x040fe20007ffe0ff */
[----:B------:R0:W5:Y:S02]  /*0360*/  LDG.E R8, desc[UR4][R14.64] ;  /* 0x000000040e087981 */ /* 0x000164000c1e1900 */
[----:B-1----:R-:W-:-:S02]  /*0370*/  VIADD R19, R6, 0x5 ;  /* 0x0000000506137836 */ /* 0x002fc40000000000 */
[----:B------:R1:W5:Y:S01]  /*0380*/  LDG.E R16, desc[UR4][R16.64] ;  /* 0x0000000410107981 */ /* 0x000362000c1e1900 */
[----:B------:R-:W-:Y:S01]  /*0390*/  IADD3 R23, PT, PT, R6, 0x7, RZ ;  /* 0x0000000706177810 */ /* 0x000fe20007ffe0ff */
[----:B0-----:R-:W-:-:S04]  /*03a0*/  IMAD.WIDE.U32 R14, R19, 0x4, R12 ;  /* 0x00000004130e7825 */ /* 0x001fc800078e000c */
[--C-:B------:R-:W-:Y:S02]  /*03b0*/  IMAD.WIDE.U32 R18, R29, 0x4, R12.reuse ;  /* 0x000000041d127825 */ /* 0x100fe400078e000c */
[----:B------:R-:W5:Y:S02]  /*03c0*/  LDG.E R29, desc[UR4][R14.64] ;  /* 0x000000040e1d7981 */ /* 0x000f64000c1e1900 */
[----:B-1----:R-:W-:Y:S02]  /*03d0*/  VIADD R17, R6, 0x8 ;  /* 0x0000000806117836 */ /* 0x002fe40000000000 */
[--C-:B------:R-:W-:Y:S01]  /*03e0*/  IMAD.WIDE.U32 R22, R23, 0x4, R12.reuse ;  /* 0x0000000417167825 */ /* 0x100fe200078e000c */
[----:B------:R-:W5:Y:S03]  /*03f0*/  LDG.E R18, desc[UR4][R18.64] ;  /* 0x0000000412127981 */ /* 0x000f66000c1e1900 */
[----:B------:R-:W-:-:S02]  /*0400*/  IMAD.WIDE.U32 R12, R17, 0x4, R12 ;  /* 0x00000004110c7825 */ /* 0x000fc400078e000c */
[----:B------:R-:W5:Y:S04]  /*0410*/  LDG.E R22, desc[UR4][R22.64] ;  /* 0x0000000416167981 */ /* 0x000f68000c1e1900 */
[----:B------:R-:W5:Y:S01]  /*0420*/  LDG.E R12, desc[UR4][R12.64] ;  /* 0x000000040c0c7981 */ /* 0x000f62000c1e1900 */
[----:B------:R-:W-:-:S04]  /*0430*/  IADD3 R7, PT, PT, R7, 0x10, RZ ;  /* 0x0000001007077810 */ /* 0x000fc80007ffe0ff */
[----:B------:R-:W-:Y:S02]  /*0440*/  ISETP.NE.AND P0, PT, R7, RZ, PT ;  /* 0x000000ff0700720c */ /* 0x000fe40003f05270 */
[----:B------:R-:W-:Y:S01]  /*0450*/  IADD3 R6, PT, PT, R6, 0x10, RZ ;  /* 0x0000001006067810 */ /* 0x000fe20007ffe0ff */
[----:B--2---:R-:W-:-:S04]  /*0460*/  FADD R28, R28, R5 ;  /* 0x000000051c1c7221 */ /* 0x004fc80000000000 */
[----:B---3--:R-:W-:-:S04]  /*0470*/  FADD R27, R28, R27 ;  /* 0x0000001b1c1b7221 */ /* 0x008fc80000000000 */
[----:B----4-:R-:W-:-:S04]  /*0480*/  FADD R26, R27, R26 ;  /* 0x0000001a1b1a7221 */ /* 0x010fc80000000000 */
[----:B-----5:R-:W-:-:S04]  /*0490*/  FADD R25, R26, R25 ;  /* 0x000000191a197221 */ /* 0x020fc80000000000 */
[----:B------:R-:W-:-:S04]  /*04a0*/  FADD R24, R25, R24 ;  /* 0x0000001819187221 */ /* 0x000fc80000000000 */
        /* <DEDUP_REMOVED lines=10> */
[----:B------:R-:W-:Y:S01]  /*0550*/  FADD R5, R29, R12 ;  /* 0x0000000c1d057221 */ /* 0x000fe20000000000 */
[----:B------:R-:W-:Y:S06]  /*0560*/  @P0 BRA `(.L_x_2) ;  /* 0xfffffff800f00947 */ /* 0x000fec000383ffff */
.L_x_1:
[----:B------:R-:W-:Y:S05]  /*0570*/  @!P1 BRA `(.L_x_0) ;  /* 0x0000000400209947 */ /* 0x000fea0003800000 */
[----:B------:R-:W-:Y:S02]  /*0580*/  ISETP.GE.U32.AND P0, PT, R2, 0x8, PT ;  /* 0x000000080200780c */ /* 0x000fe40003f06070 */
[----:B------:R-:W-:-:S04]  /*0590*/  LOP3.LUT R22, R0, 0x7, RZ, 0xc0, !PT ;  /* 0x0000000700167812 */ /* 0x000fc800078ec0ff */
[----:B------:R-:W-:-:S07]  /*05a0*/  ISETP.NE.AND P1, PT, R22, RZ, PT ;  /* 0x000000ff1600720c */ /* 0x000fce0003f25270 */
[----:B------:R-:W-:Y:S06]  /*05b0*/  @!P0 BRA `(.L_x_3) ;  /* 0x0000000000888947 */ /* 0x000fec0003800000 */
[----:B------:R-:W0:Y:S01]  /*05c0*/  LDC.64 R6, c[0x0][0x388] ;  /* 0x0000e200ff067b82 */ /* 0x000e220000000a00 */
[----:B------:R-:W-:-:S04]  /*05d0*/  IMAD R13, R3, R0, R4 ;  /* 0x00000000030d7224 */ /* 0x000fc800078e0204 */
[C---:B------:R-:W-:Y:S01]  /*05e0*/  VIADD R19, R13.reuse, 0x1 ;  /* 0x000000010d137836 */ /* 0x040fe20000000000 */
[C---:B------:R-:W-:Y:S02]  /*05f0*/  IADD3 R21, PT, PT, R13.reuse, 0x2, RZ ;  /* 0x000000020d157810 */ /* 0x040fe40007ffe0ff */
[C---:B------:R-:W-:Y:S01]  /*0600*/  IADD3 R11, PT, PT, R13.reuse, 0x3, RZ ;  /* 0x000000030d0b7810 */ /* 0x040fe20007ffe0ff */
[C---:B------:R-:W-:Y:S01]  /*0610*/  VIADD R15, R13.reuse, 0x4 ;  /* 0x000000040d0f7836 */ /* 0x040fe20000000000 */
[C---:B------:R-:W-:Y:S01]  /*0620*/  IADD3 R23, PT, PT, R13.reuse, 0x5, RZ ;  /* 0x000000050d177810 */ /* 0x040fe20007ffe0ff */
[----:B0-----:R-:W-:-:S04]  /*0630*/  IMAD.WIDE.U32 R8, R13, 0x4, R6 ;  /* 0x000000040d087825 */ /* 0x001fc800078e0006 */
[--C-:B------:R-:W-:Y:S01]  /*0640*/  IMAD.WIDE.U32 R18, R19, 0x4, R6.reuse ;  /* 0x0000000413127825 */ /* 0x100fe200078e0006 */
[----:B------:R0:W2:Y:S03]  /*0650*/  LDG.E R2, desc[UR4][R8.64] ;  /* 0x0000000408027981 */ /* 0x0000a6000c1e1900 */
[--C-:B------:R-:W-:Y:S01]  /*0660*/  IMAD.WIDE.U32 R20, R21, 0x4, R6.reuse ;  /* 0x0000000415147825 */ /* 0x100fe200078e0006 */
[----:B------:R-:W3:Y:S03]  /*0670*/  LDG.E R16, desc[UR4][R18.64] ;  /* 0x0000000412107981 */ /* 0x000ee6000c1e1900 */
[--C-:B------:R-:W-:Y:S01]  /*0680*/  IMAD.WIDE.U32 R10, R11, 0x4, R6.reuse ;  /* 0x000000040b0a7825 */ /* 0x100fe200078e0006 */
[----:B------:R-:W4:Y:S03]  /*0690*/  LDG.E R17, desc[UR4][R20.64] ;  /* 0x0000000414117981 */ /* 0x000f26000c1e1900 */
[--C-:B------:R-:W-:Y:S01]  /*06a0*/  IMAD.WIDE.U32 R14, R15, 0x4, R6.reuse ;  /* 0x000000040f0e7825 */ /* 0x100fe200078e0006 */
[----:B------:R-:W-:Y:S01]  /*06b0*/  IADD3 R25, PT, PT, R13, 0x6, RZ ;  /* 0x000000060d197810 */ /* 0x000fe20007ffe0ff */
[----:B------:R-:W5:Y:S02]  /*06c0*/  LDG.E R10, desc[UR4][R10.64] ;  /* 0x000000040a0a7981 */ /* 0x000f64000c1e1900 */
[----:B0-----:R-:W-:-:S02]  /*06d0*/  IMAD.WIDE.U32 R8, R23, 0x4, R6 ;  /* 0x0000000417087825 */ /* 0x001fc400078e0006 */
[----:B------:R-:W5:Y:S02]  /*06e0*/  LDG.E R15, desc[UR4][R14.64] ;  /* 0x000000040e0f7981 */ /* 0x000f64000c1e1900 */
[----:B------:R-:W-:Y:S02]  /*06f0*/  VIADD R23, R13, 0x7 ;  /* 0x000000070d177836 */ /* 0x000fe40000000000 */
[--C-:B------:R-:W-:Y:S01]  /*0700*/  IMAD.WIDE.U32 R12, R25, 0x4, R6.reuse ;  /* 0x00000004190c7825 */ /* 0x100fe200078e0006 */
[----:B------:R-:W5:Y:S03]  /*0710*/  LDG.E R9, desc[UR4][R8.64] ;  /* 0x0000000408097981 */ /* 0x000f66000c1e1900 */
[----:B------:R-:W-:Y:S02]  /*0720*/  IMAD.WIDE.U32 R6, R23, 0x4, R6 ;  /* 0x0000000417067825 */ /* 0x000fe400078e0006 */
[----:B------:R-:W5:Y:S04]  /*0730*/  LDG.E R13, desc[UR4][R12.64] ;  /* 0x000000040c0d7981 */ /* 0x000f68000c1e1900 */
[----:B------:R-:W5:Y:S01]  /*0740*/  LDG.E R7, desc[UR4][R6.64] ;  /* 0x0000000406077981 */ /* 0x000f62000c1e1900 */
        /* <DEDUP_REMOVED lines=8> */
[----:B------:R-:W-:-:S07]  /*07d0*/  FADD R5, R10, R7 ;  /* 0x000000070a057221 */ /* 0x000fce0000000000 */
.L_x_3:
        /* <DEDUP_REMOVED lines=10> */
[----:B0-----:R-:W-:-:S04]  /*0880*/  IMAD.WIDE.U32 R8, R13, 0x4, R6 ;  /* 0x000000040d087825 */ /* 0x001fc800078e0006 */
[--C-:B------:R-:W-:Y:S02]  /*0890*/  IMAD.WIDE.U32 R10, R11, 0x4, R6.reuse ;  /* 0x000000040b0a7825 */ /* 0x100fe400078e0006 */
[----:B------:R-:W2:Y:S02]  /*08a0*/  LDG.E R8, desc[UR4][R8.64] ;  /* 0x0000000408087981 */ /* 0x000ea4000c1e1900 */
[--C-:B------:R-:W-:Y:S02]  /*08b0*/  IMAD.WIDE.U32 R12, R15, 0x4, R6.reuse ;  /* 0x000000040f0c7825 */ /* 0x100fe400078e0006 */
[----:B------:R-:W3:Y:S02]  /*08c0*/  LDG.E R10, desc[UR4][R10.64] ;  /* 0x000000040a0a7981 */ /* 0x000ee4000c1e1900 */
[----:B------:R-:W-:Y:S02]  /*08d0*/  IMAD.WIDE.U32 R6, R17, 0x4, R6 ;  /* 0x0000000411067825 */ /* 0x000fe400078e0006 */
[----:B------:R-:W4:Y:S04]  /*08e0*/  LDG.E R12, desc[UR4][R12.64] ;  /* 0x000000040c0c7981 */ /* 0x000f28000c1e1900 */
[----:B------:R-:W5:Y:S01]  /*08f0*/  LDG.E R6, desc[UR4][R6.64] ;  /* 0x0000000406067981 */ /* 0x000f62000c1e1900 */
[----:B------:R-:W-:Y:S01]  /*0900*/  IADD3 R4, PT, PT, R4, 0x4, RZ ;  /* 0x0000000404047810 */ /* 0x000fe20007ffe0ff */
[----:B--2---:R-:W-:-:S04]  /*0910*/  FADD R5, R5, R8 ;  /* 0x0000000805057221 */ /* 0x004fc80000000000 */
[----:B---3--:R-:W-:-:S04]  /*0920*/  FADD R5, R5, R10 ;  /* 0x0000000a05057221 */ /* 0x008fc80000000000 */
[----:B----4-:R-:W-:-:S04]  /*0930*/  FADD R5, R5, R12 ;  /* 0x0000000c05057221 */ /* 0x010fc80000000000 */
[----:B-----5:R-:W-:-:S07]  /*0940*/  FADD R5, R5, R6 ;  /* 0x0000000605057221 */ /* 0x020fce0000000000 */
.L_x_4:
[----:B------:R-:W-:Y:S05]  /*0950*/  @!P1 BRA `(.L_x_0) ;  /* 0x0000000000289947 */ /* 0x000fea0003800000 */
[----:B------:R-:W0:Y:S01]  /*0960*/  LDC.64 R8, c[0x0][0x388] ;  /* 0x0000e200ff087b82 */ /* 0x000e220000000a00 */
[----:B------:R-:W-:Y:S02]  /*0970*/  IMAD R11, R3, R0, R4 ;  /* 0x00000000030b7224 */ /* 0x000fe400078e0204 */
[----:B------:R-:W-:-:S07]  /*0980*/  IMAD.MOV R2, RZ, RZ, -R2 ;  /* 0x000000ffff027224 */ /* 0x000fce00078e0a02 */
.L_x_5:
[----:B0-----:R-:W-:-:S06]  /*0990*/  IMAD.WIDE.U32 R6, R11, 0x4, R8 ;  /* 0x000000040b067825 */ /* 0x001fcc00078e0008 */
[----:B------:R-:W2:Y:S01]  /*09a0*/  LDG.E R6, desc[UR4][R6.64] ;  /* 0x0000000406067981 */ /* 0x000ea2000c1e1900 */
[----:B------:R-:W-:Y:S02]  /*09b0*/  IADD3 R2, PT, PT, R2, 0x1, RZ ;  /* 0x0000000102027810 */ /* 0x000fe40007ffe0ff */
[----:B------:R-:W-:Y:S02]  /*09c0*/  IADD3 R11, PT, PT, R11, 0x1, RZ ;  /* 0x000000010b0b7810 */ /* 0x000fe40007ffe0ff */
[----:B------:R-:W-:Y:S01]  /*09d0*/  ISETP.NE.AND P0, PT, R2, RZ, PT ;  /* 0x000000ff0200720c */ /* 0x000fe20003f05270 */
[----:B--2---:R-:W-:-:S12]  /*09e0*/  FADD R5, R6, R5 ;  /* 0x0000000506057221 */ /* 0x004fd80000000000 */
[----:B------:R-:W-:Y:S05]  /*09f0*/  @P0 BRA `(.L_x_5) ;  /* 0xfffffffc00e40947 */ /* 0x000fea000383ffff */
.L_x_0:
[----:B------:R-:W-:Y:S01]  /*0a00*/  I2FP.F32.U32 R4, R0 ;  /* 0x0000000000047245 */ /* 0x000fe20000201000 */
[----:B------:R-:W-:Y:S03]  /*0a10*/  BSSY.RECONVERGENT B0, `(.L_x_6) ;  /* 0x000000c000007945 */ /* 0x000fe60003800200 */
[----:B------:R-:W0:Y:S08]  /*0a20*/  MUFU.RCP R7, R4 ;  /* 0x0000000400077308 */ /* 0x000e300000001000 */
[----:B------:R-:W1:Y:S01]  /*0a30*/  FCHK P0, R5, R4 ;  /* 0x0000000405007302 */ /* 0x000e620000000000 */
[----:B0-----:R-:W-:-:S04]  /*0a40*/  FFMA R0, -R4, R7, 1 ;  /* 0x3f80000004007423 */ /* 0x001fc80000000107 */
[----:B------:R-:W-:-:S04]  /*0a50*/  FFMA R0, R7, R0, R7 ;  /* 0x0000000007007223 */ /* 0x000fc80000000007 */
[----:B------:R-:W-:-:S04]  /*0a60*/  FFMA R7, R0, R5, RZ ;  /* 0x0000000500077223 */ /* 0x000fc800000000ff */
[----:B------:R-:W-:-:S04]  /*0a70*/  FFMA R2, -R4, R7, R5 ;  /* 0x0000000704027223 */ /* 0x000fc80000000105 */
[----:B------:R-:W-:Y:S01]  /*0a80*/  FFMA R7, R0, R2, R7 ;  /* 0x0000000200077223 */ /* 0x000fe20000000007 */
[----:B-1----:R-:W-:Y:S06]  /*0a90*/  @!P0 BRA `(.L_x_7) ;  /* 0x00000000000c8947 */ /* 0x002fec0003800000 */
[----:B------:R-:W-:-:S07]  /*0aa0*/  MOV R2, 0xac0 ;  /* 0x00000ac000027802 */ /* 0x000fce0000000f00 */
[----:B------:R-:W-:Y:S05]  /*0ab0*/  CALL.REL.NOINC `($__internal_0_$__cuda_sm3x_div_rn_noftz_f32_slowpath) ;  /* 0x0000000000187944 */ /* 0x000fea0003c00000 */
[----:B------:R-:W-:-:S07]  /*0ac0*/  IMAD.MOV.U32 R7, RZ, RZ, R0 ;  /* 0x000000ffff077224 */ /* 0x000fce00078e0000 */
.L_x_7:
[----:B------:R-:W-:Y:S05]  /*0ad0*/  BSYNC.RECONVERGENT B0 ;  /* 0x0000000000007941 */ /* 0x000fea0003800200 */
.L_x_6:
[----:B------:R-:W0:Y:S02]  /*0ae0*/  LDC.64 R4, c[0x0][0x390] ;  /* 0x0000e400ff047b82 */ /* 0x000e240000000a00 */
[----:B0-----:R-:W-:-:S05]  /*0af0*/  IMAD.WIDE R2, R3, 0x4, R4 ;  /* 0x0000000403027825 */ /* 0x001fca00078e0204 */
[----:B------:R-:W-:Y:S01]  /*0b00*/  STG.E desc[UR4][R2.64], R7 ;  /* 0x0000000702007986 */ /* 0x000fe2000c101904 */
[----:B------:R-:W-:Y:S05]  /*0b10*/  EXIT ;  /* 0x000000000000794d */ /* 0x000fea0003800000 */
        .weak           $__internal_0_$__cuda_sm3x_div_rn_noftz_f32_slowpath
        .type           $__internal_0_$__cuda_sm3x_div_rn_noftz_f32_slowpath,@function
        .size           $__internal_0_$__cuda_sm3x_div_rn_noftz_f32_slowpath,(.L_x_20 - $__internal_0_$__cuda_sm3x_div_rn_noftz_f32_slowpath)
$__internal_0_$__cuda_sm3x_div_rn_noftz_f32_slowpath:
[----:B------:R-:W-:Y:S01]  /*0b20*/  SHF.R.U32.HI R6, RZ, 0x17, R4 ;  /* 0x00000017ff067819 */ /* 0x000fe20000011604 */
[----:B------:R-:W-:Y:S01]  /*0b30*/  BSSY.RECONVERGENT B1, `(.L_x_8) ;  /* 0x0000063000017945 */ /* 0x000fe20003800200 */
[----:B------:R-:W-:Y:S02]  /*0b40*/  SHF.R.U32.HI R0, RZ, 0x17, R5 ;  /* 0x00000017ff007819 */ /* 0x000fe40000011605 */
[----:B------:R-:W-:Y:S02]  /*0b50*/  LOP3.LUT R6, R6, 0xff, RZ, 0xc0, !PT ;  /* 0x000000ff06067812 */ /* 0x000fe400078ec0ff */
[----:B------:R-:W-:Y:S02]  /*0b60*/  LOP3.LUT R10, R0, 0xff, RZ, 0xc0, !PT ;  /* 0x000000ff000a7812 */ /* 0x000fe400078ec0ff */
[----:B------:R-:W-:Y:S02]  /*0b70*/  IADD3 R8, PT, PT, R6, -0x1, RZ ;  /* 0xffffffff06087810 */ /* 0x000fe40007ffe0ff */
[----:B------:R-:W-:-:S02]  /*0b80*/  IADD3 R9, PT, PT, R10, -0x1, RZ ;  /* 0xffffffff0a097810 */ /* 0x000fc40007ffe0ff */
[----:B------:R-:W-:-:S04]  /*0b90*/  ISETP.GT.U32.AND P0, PT, R8, 0xfd, PT ;  /* 0x000000fd0800780c */ /* 0x000fc80003f04070 */
[----:B------:R-:W-:-:S13]  /*0ba0*/  ISETP.GT.U32.OR P0, PT, R9, 0xfd, P0 ;  /* 0x000000fd0900780c */ /* 0x000fda0000704470 */
[----:B------:R-:W-:Y:S01]  /*0bb0*/  @!P0 IMAD.MOV.U32 R7, RZ, RZ, RZ ;  /* 0x000000ffff078224 */ /* 0x000fe200078e00ff */
[----:B------:R-:W-:Y:S06]  /*0bc0*/  @!P0 BRA `(.L_x_9) ;  /* 0x0000000000608947 */ /* 0x000fec0003800000 */
[----:B------:R-:W-:Y:S02]  /*0bd0*/  FSETP.GTU.FTZ.AND P0, PT, |R5|, +INF , PT ;  /* 0x7f8000000500780b */ /* 0x000fe40003f1c200 */
[----:B------:R-:W-:Y:S02]  /*0be0*/  FSETP.GTU.FTZ.AND P1, PT, |R4|, +INF , PT ;  /* 0x7f8000000400780b */ /* 0x000fe40003f3c200 */
[----:B------:R-:W-:Y:S02]  /*0bf0*/  MOV R0, R4 ;  /* 0x0000000400007202 */ /* 0x000fe40000000f00 */
[----:B------:R-:W-:-:S13]  /*0c00*/  PLOP3.LUT P0, PT, P0, P1, PT, 0xf8, 0x8f ;  /* 0x00000000008f781c */ /* 0x000fda0000703f70 */
[----:B------:R-:W-:Y:S05]  /*0c10*/  @P0 BRA `(.L_x_10) ;  /* 0x00000004004c0947 */ /* 0x000fea0003800000 */
[----:B------:R-:W-:-:S13]  /*0c20*/  LOP3.LUT P0, RZ, R4, 0x7fffffff, R5, 0xc8, !PT ;  /* 0x7fffffff04ff7812 */ /* 0x000fda000780c805 */
[----:B------:R-:W-:Y:S05]  /*0c30*/  @!P0 BRA `(.L_x_11) ;  /* 0x00000004003c8947 */ /* 0x000fea0003800000 */
[C---:B------:R-:W-:Y:S02]  /*0c40*/  FSETP.NEU.FTZ.AND P2, PT, |R5|.reuse, +INF , PT ;  /* 0x7f8000000500780b */ /* 0x040fe40003f5d200 */
[----:B------:R-:W-:Y:S02]  /*0c50*/  FSETP.NEU.FTZ.AND P1, PT, |R0|, +INF , PT ;  /* 0x7f8000000000780b */ /* 0x000fe40003f3d200 */
[----:B------:R-:W-:-:S11]  /*0c60*/  FSETP.NEU.FTZ.AND P0, PT, |R5|, +INF , PT ;  /* 0x7f8000000500780b */ /* 0x000fd60003f1d200 */
[----:B------:R-:W-:Y:S05]  /*0c70*/  @!P1 BRA !P2, `(.L_x_11) ;  /* 0x00000004002c9947 */ /* 0x000fea0005000000 */
[----:B------:R-:W-:-:S04]  /*0c80*/  LOP3.LUT P2, RZ, R5, 0x7fffffff, RZ, 0xc0, !PT ;  /* 0x7fffffff05ff7812 */ /* 0x000fc8000784c0ff */
[----:B------:R-:W-:-:S13]  /*0c90*/  PLOP3.LUT P1, PT, P1, P2, PT, 0x2f, 0xf2 ;  /* 0x0000000000f2781c */ /* 0x000fda0000f24577 */
[----:B------:R-:W-:Y:S05]  /*0ca0*/  @P1 BRA `(.L_x_12) ;  /* 0x0000000400181947 */ /* 0x000fea0003800000 */
[----:B------:R-:W-:-:S04]  /*0cb0*/  LOP3.LUT P1, RZ, R4, 0x7fffffff, RZ, 0xc0, !PT ;  /* 0x7fffffff04ff7812 */ /* 0x000fc8000782c0ff */
[----:B------:R-:W-:-:S13]  /*0cc0*/  PLOP3.LUT P0, PT, P0, P1, PT, 0x2f, 0xf2 ;  /* 0x0000000000f2781c */ /* 0x000fda0000702577 */
[----:B------:R-:W-:Y:S05]  /*0cd0*/  @P0 BRA `(.L_x_13) ;  /* 0x0000000400000947 */ /* 0x000fea0003800000 */
[----:B------:R-:W-:Y:S02]  /*0ce0*/  ISETP.GE.AND P0, PT, R9, RZ, PT ;  /* 0x000000ff0900720c */ /* 0x000fe40003f06270 */
[----:B------:R-:W-:-:S11]  /*0cf0*/  ISETP.GE.AND P1, PT, R8, RZ, PT ;  /* 0x000000ff0800720c */ /* 0x000fd60003f26270 */
[----:B------:R-:W-:Y:S01]  /*0d00*/  @P0 MOV R7, RZ ;  /* 0x000000ff00070202 */ /* 0x000fe20000000f00 */
[----:B------:R-:W-:Y:S02]  /*0d10*/  @!P0 IMAD.MOV.U32 R7, RZ, RZ, -0x40 ;  /* 0xffffffc0ff078424 */ /* 0x000fe400078e00ff */
[----:B------:R-:W-:Y:S01]  /*0d20*/  @!P0 FFMA R5, R5, 1.84467440737095516160e+19, RZ ;  /* 0x5f80000005058823 */ /* 0x000fe200000000ff */
[----:B------:R-:W-:Y:S02]  /*0d30*/  @!P1 FFMA R4, R0, 1.84467440737095516160e+19, RZ ;  /* 0x5f80000000049823 */ /* 0x000fe400000000ff */
[----:B------:R-:W-:-:S07]  /*0d40*/  @!P1 IADD3 R7, PT, PT, R7, 0x40, RZ ;  /* 0x0000004007079810 */ /* 0x000fce0007ffe0ff */
.L_x_9:
[----:B------:R-:W-:Y:S01]  /*0d50*/  LEA R9, R6, 0xc0800000, 0x17 ;  /* 0xc080000006097811 */ /* 0x000fe200078eb8ff */
[----:B------:R-:W-:Y:S03]  /*0d60*/  BSSY.RECONVERGENT B2, `(.L_x_14) ;  /* 0x0000036000027945 */ /* 0x000fe60003800200 */
[----:B------:R-:W-:Y:S01]  /*0d70*/  IADD3 R9, PT, PT, -R9, R4, RZ ;  /* 0x0000000409097210 */ /* 0x000fe20007ffe1ff */
[----:B------:R-:W-:-:S03]  /*0d80*/  VIADD R4, R10, 0xffffff81 ;  /* 0xffffff810a047836 */ /* 0x000fc60000000000 */
[----:B------:R-:W0:Y:S01]  /*0d90*/  MUFU.RCP R8, R9 ;  /* 0x0000000900087308 */ /* 0x000e220000001000 */
[----:B------:R-:W-:Y:S01]  /*0da0*/  FADD.FTZ R11, -R9, -RZ ;  /* 0x800000ff090b7221 */ /* 0x000fe20000010100 */
[C---:B------:R-:W-:Y:S01]  /*0db0*/  IMAD R0, R4.reuse, -0x800000, R5 ;  /* 0xff80000004007824 */ /* 0x040fe200078e0205 */
[----:B------:R-:W-:-:S04]  /*0dc0*/  IADD3 R6, PT, PT, R4, 0x7f, -R6 ;  /* 0x0000007f04067810 */ /* 0x000fc80007ffe806 */
[----:B------:R-:W-:Y:S01]  /*0dd0*/  IADD3 R7, PT, PT, R6, R7, RZ ;  /* 0x0000000706077210 */ /* 0x000fe20007ffe0ff */
[----:B0-----:R-:W-:-:S04]  /*0de0*/  FFMA R13, R8, R11, 1 ;  /* 0x3f800000080d7423 */ /* 0x001fc8000000000b */
[----:B------:R-:W-:-:S04]  /*0df0*/  FFMA R10, R8, R13, R8 ;  /* 0x0000000d080a7223 */ /* 0x000fc80000000008 */
[----:B------:R-:W-:-:S04]  /*0e00*/  FFMA R5, R0, R10, RZ ;  /* 0x0000000a00057223 */ /* 0x000fc800000000ff */
[----:B------:R-:W-:-:S04]  /*0e10*/  FFMA R8, R11, R5, R0 ;  /* 0x000000050b087223 */ /* 0x000fc80000000000 */
[----:B------:R-:W-:-:S04]  /*0e20*/  FFMA R5, R10, R8, R5 ;  /* 0x000000080a057223 */ /* 0x000fc80000000005 */
[----:B------:R-:W-:-:S04]  /*0e30*/  FFMA R8, R11, R5, R0 ;  /* 0x000000050b087223 */ /* 0x000fc80000000000 */
[----:B------:R-:W-:-:S05]  /*0e40*/  FFMA R0, R10, R8, R5 ;  /* 0x000000080a007223 */ /* 0x000fca0000000005 */
[----:B------:R-:W-:-:S04]  /*0e50*/  SHF.R.U32.HI R4, RZ, 0x17, R0 ;  /* 0x00000017ff047819 */ /* 0x000fc80000011600 */
[----:B------:R-:W-:-:S04]  /*0e60*/  LOP3.LUT R4, R4, 0xff, RZ, 0xc0, !PT ;  /* 0x000000ff04047812 */ /* 0x000fc800078ec0ff */
[----:B------:R-:W-:-:S05]  /*0e70*/  IADD3 R9, PT, PT, R4, R7, RZ ;  /* 0x0000000704097210 */ /* 0x000fca0007ffe0ff */
[----:B------:R-:W-:-:S05]  /*0e80*/  VIADD R4, R9, 0xffffffff ;  /* 0xffffffff09047836 */ /* 0x000fca0000000000 */
[----:B------:R-:W-:-:S13]  /*0e90*/  ISETP.GE.U32.AND P0, PT, R4, 0xfe, PT ;  /* 0x000000fe0400780c */ /* 0x000fda0003f06070 */
[----:B------:R-:W-:Y:S05]  /*0ea0*/  @!P0 BRA `(.L_x_15) ;  /* 0x0000000000808947 */ /* 0x000fea0003800000 */
[----:B------:R-:W-:-:S13]  /*0eb0*/  ISETP.GT.AND P0, PT, R9, 0xfe, PT ;  /* 0x000000fe0900780c */ /* 0x000fda0003f04270 */
[----:B------:R-:W-:Y:S05]  /*0ec0*/  @P0 BRA `(.L_x_16) ;  /* 0x00000000006c0947 */ /* 0x000fea0003800000 */
[----:B------:R-:W-:-:S13]  /*0ed0*/  ISETP.GE.AND P0, PT, R9, 0x1, PT ;  /* 0x000000010900780c */ /* 0x000fda0003f06270 */
[----:B------:R-:W-:Y:S05]  /*0ee0*/  @P0 BRA `(.L_x_17) ;  /* 0x0000000000740947 */ /* 0x000fea0003800000 */
[----:B------:R-:W-:Y:S02]  /*0ef0*/  ISETP.GE.AND P0, PT, R9, -0x18, PT ;  /* 0xffffffe80900780c */ /* 0x000fe40003f06270 */
[----:B------:R-:W-:-:S11]  /*0f00*/  LOP3.LUT R0, R0, 0x80000000, RZ, 0xc0, !PT ;  /* 0x8000000000007812 */ /* 0x000fd600078ec0ff */
[----:B------:R-:W-:Y:S05]  /*0f10*/  @!P0 BRA `(.L_x_17) ;  /* 0x0000000000688947 */ /* 0x000fea0003800000 */
[-CC-:B------:R-:W-:Y:S01]  /*0f20*/  FFMA.RZ R4, R10, R8.reuse, R5.reuse ;  /* 0x000000080a047223 */ /* 0x180fe2000000c005 */
[C---:B------:R-:W-:Y:S02]  /*0f30*/  IADD3 R7, PT, PT, R9.reuse, 0x20, RZ ;  /* 0x0000002009077810 */ /* 0x040fe40007ffe0ff */
[C---:B------:R-:W-:Y:S02]  /*0f40*/  ISETP.NE.AND P2, PT, R9.reuse, RZ, PT ;  /* 0x000000ff0900720c */ /* 0x040fe40003f45270 */
[----:B------:R-:W-:Y:S01]  /*0f50*/  LOP3.LUT R6, R4, 0x7fffff, RZ, 0xc0, !PT ;  /* 0x007fffff04067812 */ /* 0x000fe200078ec0ff */
[CCC-:B------:R-:W-:Y:S01]  /*0f60*/  FFMA.RP R4, R10.reuse, R8.reuse, R5.reuse ;  /* 0x000000080a047223 */ /* 0x1c0fe20000008005 */
[----:B------:R-:W-:Y:S01]  /*0f70*/  FFMA.RM R5, R10, R8, R5 ;  /* 0x000000080a057223 */ /* 0x000fe20000004005 */
[----:B------:R-:W-:Y:S02]  /*0f80*/  ISETP.NE.AND P1, PT, R9, RZ, PT ;  /* 0x000000ff0900720c */ /* 0x000fe40003f25270 */
[----:B------:R-:W-:-:S02]  /*0f90*/  LOP3.LUT R6, R6, 0x800000, RZ, 0xfc, !PT ;  /* 0x0080000006067812 */ /* 0x000fc400078efcff */
[----:B------:R-:W-:Y:S02]  /*0fa0*/  IADD3 R8, PT, PT, -R9, RZ, RZ ;  /* 0x000000ff09087210 */ /* 0x000fe40007ffe1ff */
[----:B------:R-:W-:Y:S02]  /*0fb0*/  SHF.L.U32 R7, R6, R7, RZ ;  /* 0x0000000706077219 */ /* 0x000fe400000006ff */
[----:B------:R-:W-:Y:S02]  /*0fc0*/  FSETP.NEU.FTZ.AND P0, PT, R4, R5, PT ;  /* 0x000000050400720b */ /* 0x000fe40003f1d000 */
[----:B------:R-:W-:Y:S02]  /*0fd0*/  SEL R5, R8, RZ, P2 ;  /* 0x000000ff08057207 */ /* 0x000fe40001000000 */
[----:B------:R-:W-:Y:S02]  /*0fe0*/  ISETP.NE.AND P1, PT, R7, RZ, P1 ;  /* 0x000000ff0700720c */ /* 0x000fe40000f25270 */
[----:B------:R-:W-:-:S02]  /*0ff0*/  SHF.R.U32.HI R5, RZ, R5, R6 ;  /* 0x00000005ff057219 */ /* 0x000fc40000011606 */
[----:B------:R-:W-:Y:S02]  /*1000*/  PLOP3.LUT P0, PT, P0, P1, PT, 0xf8, 0x8f ;  /* 0x00000000008f781c */ /* 0x000fe40000703f70 */
[----:B------:R-:W-:Y:S02]  /*1010*/  SHF.R.U32.HI R7, RZ, 0x1, R5 ;  /* 0x00000001ff077819 */ /* 0x000fe40000011605 */
[----:B------:R-:W-:-:S04]  /*1020*/  SEL R4, RZ, 0x1, !P0 ;  /* 0x00000001ff047807 */ /* 0x000fc80004000000 */
[----:B------:R-:W-:-:S04]  /*1030*/  LOP3.LUT R4, R4, 0x1, R7, 0xf8, !PT ;  /* 0x0000000104047812 */ /* 0x000fc800078ef807 */
[----:B------:R-:W-:-:S05]  /*1040*/  LOP3.LUT R4, R4, R5, RZ, 0xc0, !PT ;  /* 0x0000000504047212 */ /* 0x000fca00078ec0ff */
[----:B------:R-:W-:-:S05]  /*1050*/  IMAD.IADD R7, R7, 0x1, R4 ;  /* 0x0000000107077824 */ /* 0x000fca00078e0204 */
[----:B------:R-:W-:Y:S01]  /*1060*/  LOP3.LUT R0, R7, R0, RZ, 0xfc, !PT ;  /* 0x0000000007007212 */ /* 0x000fe200078efcff */
[----:B------:R-:W-:Y:S06]  /*1070*/  BRA `(.L_x_17) ;  /* 0x0000000000107947 */ /* 0x000fec0003800000 */
.L_x_16:
[----:B------:R-:W-:-:S04]  /*1080*/  LOP3.LUT R0, R0, 0x80000000, RZ, 0xc0, !PT ;  /* 0x8000000000007812 */ /* 0x000fc800078ec0ff */
[----:B------:R-:W-:Y:S01]  /*1090*/  LOP3.LUT R0, R0, 0x7f800000, RZ, 0xfc, !PT ;  /* 0x7f80000000007812 */ /* 0x000fe200078efcff */
[----:B------:R-:W-:Y:S06]  /*10a0*/  BRA `(.L_x_17) ;  /* 0x0000000000047947 */ /* 0x000fec0003800000 */
.L_x_15:
[----:B------:R-:W-:-:S07]  /*10b0*/  LEA R0, R7, R0, 0x17 ;  /* 0x0000000007007211 */ /* 0x000fce00078eb8ff */
.L_x_17:
[----:B------:R-:W-:Y:S05]  /*10c0*/  BSYNC.RECONVERGENT B2 ;  /* 0x0000000000027941 */ /* 0x000fea0003800200 */
.L_x_14:
[----:B------:R-:W-:Y:S05]  /*10d0*/  BRA `(.L_x_18) ;  /* 0x0000000000207947 */ /* 0x000fea0003800000 */
.L_x_13:
[----:B------:R-:W-:-:S04]  /*10e0*/  LOP3.LUT R0, R4, 0x80000000, R5, 0x48, !PT ;  /* 0x8000000004007812 */ /* 0x000fc800078e4805 */
[----:B------:R-:W-:Y:S01]  /*10f0*/  LOP3.LUT R0, R0, 0x7f800000, RZ, 0xfc, !PT ;  /* 0x7f80000000007812 */ /* 0x000fe200078efcff */
[----:B------:R-:W-:Y:S06]  /*1100*/  BRA `(.L_x_18) ;  /* 0x0000000000147947 */ /* 0x000fec0003800000 */
.L_x_12:
[----:B------:R-:W-:Y:S01]  /*1110*/  LOP3.LUT R0, R4, 0x80000000, R5, 0x48, !PT ;  /* 0x8000000004007812 */ /* 0x000fe200078e4805 */
[----:B------:R-:W-:Y:S06]  /*1120*/  BRA `(.L_x_18) ;  /* 0x00000000000c7947 */ /* 0x000fec0003800000 */
.L_x_11:
[----:B------:R-:W0:Y:S01]  /*1130*/  MUFU.RSQ R0, -QNAN ;  /* 0xffc0000000007908 */ /* 0x000e220000001400 */
[----:B------:R-:W-:Y:S05]  /*1140*/  BRA `(.L_x_18) ;  /* 0x0000000000047947 */ /* 0x000fea0003800000 */
.L_x_10:
[----:B------:R-:W-:-:S07]  /*1150*/  FADD.FTZ R0, R5, R0 ;  /* 0x0000000005007221 */ /* 0x000fce0000010000 */
.L_x_18:
[----:B------:R-:W-:Y:S05]  /*1160*/  BSYNC.RECONVERGENT B1 ;  /* 0x0000000000017941 */ /* 0x000fea0003800200 */
.L_x_8:
[----:B------:R-:W-:Y:S01]  /*1170*/  HFMA2 R5, -RZ, RZ, 0, 0 ;  /* 0x00000000ff057431 */ /* 0x000fe200000001ff */
[----:B------:R-:W-:-:S04]  /*1180*/  MOV R4, R2 ;  /* 0x0000000200047202 */ /* 0x000fc80000000f00 */
[----:B0-----:R-:W-:Y:S05]  /*1190*/  RET.REL.NODEC R4 `(_Z8findMeanjPfS_) ;  /* 0xffffffec04987950 */ /* 0x001fea0003c3ffff */
.L_x_19:
[----:B------:R-:W-:-:S00]  /*11a0*/  BRA `(.L_x_19) ;  /* 0xfffffffc00fc7947 */ /* 0x000fc0000383ffff */
[----:B------:R-:W-:-:S00]  /*11b0*/  NOP ;  /* 0x0000000000007918 */ /* 0x000fc00000000000 */
        /* <DEDUP_REMOVED lines=12> */
.L_x_20:


//--------------------- .nv.shared.reserved.0     --------------------------
	.section	.nv.shared.reserved.0,"aw",@nobits
	.weak		__nv_reservedSMEM_offset_0_alias
	.size		__nv_reservedSMEM_offset_0_alias, 0, 64
	.other		__nv_reservedSMEM_offset_0_alias,@"STO_CUDA_RESERVED_SHARED STV_DEFAULT"
__nv_reservedSMEM_offset_0_alias:
	.zero		0
	.zero		64


//--------------------- .nv.constant0._Z8findMeanjPfS_ --------------------------
	.section	.nv.constant0._Z8findMeanjPfS_,"a",@progbits
	.sectionflags	@""
	.align	4
.nv.constant0._Z8findMeanjPfS_:
	.zero		920


//--------------------- SYMBOLS --------------------------

	.type		.nv.reservedSmem.offset0,@object
	.size		.nv.reservedSmem.offset0,0x4
